//
// Generated by NVIDIA NVVM Compiler
//
// Compiler Build ID: CL-36424714
// Cuda compilation tools, release 13.0, V13.0.88
// Based on NVVM 20.0.0
//

.version 9.0
.target sm_100
.address_size 64

	// .globl	_Z6kernelPKiPii
.const .align 4 .b8 spectra_const[80];

.visible .entry _Z6kernelPKiPii(
	.param .u64 .ptr .align 1 _Z6kernelPKiPii_param_0,
	.param .u64 .ptr .align 1 _Z6kernelPKiPii_param_1,
	.param .u32 _Z6kernelPKiPii_param_2
)
{
	.reg .pred 	%p<10>;
	.reg .b32 	%r<135>;
	.reg .b64 	%rd<78>;

	ld.param.u64 	%rd5, [_Z6kernelPKiPii_param_0];
	ld.param.u64 	%rd4, [_Z6kernelPKiPii_param_1];
	ld.param.u32 	%r32, [_Z6kernelPKiPii_param_2];
	cvta.to.global.u64 	%rd1, %rd5;
	setp.lt.s32 	%p1, %r32, 1;
	@%p1 bra 	$L__BB0_13;
	mov.u32 	%r34, %tid.x;
	mov.u32 	%r35, %ntid.x;
	mov.u32 	%r36, %ctaid.x;
	mad.lo.s32 	%r37, %r36, %r35, %r34;
	cvta.to.global.u64 	%rd6, %rd4;
	mul.lo.s32 	%r1, %r32, %r37;
	mul.wide.s32 	%rd7, %r37, 4;
	add.s64 	%rd2, %rd6, %rd7;
	ld.global.u32 	%r126, [%rd2];
	and.b32  	%r3, %r32, 15;
	setp.lt.u32 	%p2, %r32, 16;
	mov.b32 	%r129, 0;
	@%p2 bra 	$L__BB0_4;
	and.b32  	%r129, %r32, 2147483632;
	neg.s32 	%r124, %r129;
	add.s64 	%rd3, %rd1, 32;
	mov.u64 	%rd11, spectra_const;
	mov.u32 	%r123, %r1;
$L__BB0_3:
	.pragma "nounroll";
	mul.wide.s32 	%rd8, %r123, 4;
	add.s64 	%rd9, %rd3, %rd8;
	ld.global.u32 	%r38, [%rd9+-32];
	mul.wide.s32 	%rd10, %r38, 4;
	add.s64 	%rd12, %rd11, %rd10;
	ld.const.u32 	%r39, [%rd12];
	add.s32 	%r40, %r126, %r39;
	st.global.u32 	[%rd2], %r40;
	ld.global.u32 	%r41, [%rd9+-28];
	mul.wide.s32 	%rd13, %r41, 4;
	add.s64 	%rd14, %rd11, %rd13;
	ld.const.u32 	%r42, [%rd14];
	add.s32 	%r43, %r40, %r42;
	st.global.u32 	[%rd2], %r43;
	ld.global.u32 	%r44, [%rd9+-24];
	mul.wide.s32 	%rd15, %r44, 4;
	add.s64 	%rd16, %rd11, %rd15;
	ld.const.u32 	%r45, [%rd16];
	add.s32 	%r46, %r43, %r45;
	st.global.u32 	[%rd2], %r46;
	ld.global.u32 	%r47, [%rd9+-20];
	mul.wide.s32 	%rd17, %r47, 4;
	add.s64 	%rd18, %rd11, %rd17;
	ld.const.u32 	%r48, [%rd18];
	add.s32 	%r49, %r46, %r48;
	st.global.u32 	[%rd2], %r49;
	ld.global.u32 	%r50, [%rd9+-16];
	mul.wide.s32 	%rd19, %r50, 4;
	add.s64 	%rd20, %rd11, %rd19;
	ld.const.u32 	%r51, [%rd20];
	add.s32 	%r52, %r49, %r51;
	st.global.u32 	[%rd2], %r52;
	ld.global.u32 	%r53, [%rd9+-12];
	mul.wide.s32 	%rd21, %r53, 4;
	add.s64 	%rd22, %rd11, %rd21;
	ld.const.u32 	%r54, [%rd22];
	add.s32 	%r55, %r52, %r54;
	st.global.u32 	[%rd2], %r55;
	ld.global.u32 	%r56, [%rd9+-8];
	mul.wide.s32 	%rd23, %r56, 4;
	add.s64 	%rd24, %rd11, %rd23;
	ld.const.u32 	%r57, [%rd24];
	add.s32 	%r58, %r55, %r57;
	st.global.u32 	[%rd2], %r58;
	ld.global.u32 	%r59, [%rd9+-4];
	mul.wide.s32 	%rd25, %r59, 4;
	add.s64 	%rd26, %rd11, %rd25;
	ld.const.u32 	%r60, [%rd26];
	add.s32 	%r61, %r58, %r60;
	st.global.u32 	[%rd2], %r61;
	ld.global.u32 	%r62, [%rd9];
	mul.wide.s32 	%rd27, %r62, 4;
	add.s64 	%rd28, %rd11, %rd27;
	ld.const.u32 	%r63, [%rd28];
	add.s32 	%r64, %r61, %r63;
	st.global.u32 	[%rd2], %r64;
	ld.global.u32 	%r65, [%rd9+4];
	mul.wide.s32 	%rd29, %r65, 4;
	add.s64 	%rd30, %rd11, %rd29;
	ld.const.u32 	%r66, [%rd30];
	add.s32 	%r67, %r64, %r66;
	st.global.u32 	[%rd2], %r67;
	ld.global.u32 	%r68, [%rd9+8];
	mul.wide.s32 	%rd31, %r68, 4;
	add.s64 	%rd32, %rd11, %rd31;
	ld.const.u32 	%r69, [%rd32];
	add.s32 	%r70, %r67, %r69;
	st.global.u32 	[%rd2], %r70;
	ld.global.u32 	%r71, [%rd9+12];
	mul.wide.s32 	%rd33, %r71, 4;
	add.s64 	%rd34, %rd11, %rd33;
	ld.const.u32 	%r72, [%rd34];
	add.s32 	%r73, %r70, %r72;
	st.global.u32 	[%rd2], %r73;
	ld.global.u32 	%r74, [%rd9+16];
	mul.wide.s32 	%rd35, %r74, 4;
	add.s64 	%rd36, %rd11, %rd35;
	ld.const.u32 	%r75, [%rd36];
	add.s32 	%r76, %r73, %r75;
	st.global.u32 	[%rd2], %r76;
	ld.global.u32 	%r77, [%rd9+20];
	mul.wide.s32 	%rd37, %r77, 4;
	add.s64 	%rd38, %rd11, %rd37;
	ld.const.u32 	%r78, [%rd38];
	add.s32 	%r79, %r76, %r78;
	st.global.u32 	[%rd2], %r79;
	ld.global.u32 	%r80, [%rd9+24];
	mul.wide.s32 	%rd39, %r80, 4;
	add.s64 	%rd40, %rd11, %rd39;
	ld.const.u32 	%r81, [%rd40];
	add.s32 	%r82, %r79, %r81;
	st.global.u32 	[%rd2], %r82;
	ld.global.u32 	%r83, [%rd9+28];
	mul.wide.s32 	%rd41, %r83, 4;
	add.s64 	%rd42, %rd11, %rd41;
	ld.const.u32 	%r84, [%rd42];
	add.s32 	%r126, %r82, %r84;
	st.global.u32 	[%rd2], %r126;
	add.s32 	%r124, %r124, 16;
	add.s32 	%r123, %r123, 16;
	setp.ne.s32 	%p3, %r124, 0;
	@%p3 bra 	$L__BB0_3;
$L__BB0_4:
	setp.eq.s32 	%p4, %r3, 0;
	@%p4 bra 	$L__BB0_13;
	and.b32  	%r14, %r32, 7;
	setp.lt.u32 	%p5, %r3, 8;
	@%p5 bra 	$L__BB0_7;
	add.s32 	%r85, %r129, %r1;
	mul.wide.s32 	%rd43, %r85, 4;
	add.s64 	%rd44, %rd1, %rd43;
	ld.global.u32 	%r86, [%rd44];
	mul.wide.s32 	%rd45, %r86, 4;
	mov.u64 	%rd46, spectra_const;
	add.s64 	%rd47, %rd46, %rd45;
	ld.const.u32 	%r87, [%rd47];
	add.s32 	%r88, %r126, %r87;
	st.global.u32 	[%rd2], %r88;
	ld.global.u32 	%r89, [%rd44+4];
	mul.wide.s32 	%rd48, %r89, 4;
	add.s64 	%rd49, %rd46, %rd48;
	ld.const.u32 	%r90, [%rd49];
	add.s32 	%r91, %r88, %r90;
	st.global.u32 	[%rd2], %r91;
	ld.global.u32 	%r92, [%rd44+8];
	mul.wide.s32 	%rd50, %r92, 4;
	add.s64 	%rd51, %rd46, %rd50;
	ld.const.u32 	%r93, [%rd51];
	add.s32 	%r94, %r91, %r93;
	st.global.u32 	[%rd2], %r94;
	ld.global.u32 	%r95, [%rd44+12];
	mul.wide.s32 	%rd52, %r95, 4;
	add.s64 	%rd53, %rd46, %rd52;
	ld.const.u32 	%r96, [%rd53];
	add.s32 	%r97, %r94, %r96;
	st.global.u32 	[%rd2], %r97;
	ld.global.u32 	%r98, [%rd44+16];
	mul.wide.s32 	%rd54, %r98, 4;
	add.s64 	%rd55, %rd46, %rd54;
	ld.const.u32 	%r99, [%rd55];
	add.s32 	%r100, %r97, %r99;
	st.global.u32 	[%rd2], %r100;
	ld.global.u32 	%r101, [%rd44+20];
	mul.wide.s32 	%rd56, %r101, 4;
	add.s64 	%rd57, %rd46, %rd56;
	ld.const.u32 	%r102, [%rd57];
	add.s32 	%r103, %r100, %r102;
	st.global.u32 	[%rd2], %r103;
	ld.global.u32 	%r104, [%rd44+24];
	mul.wide.s32 	%rd58, %r104, 4;
	add.s64 	%rd59, %rd46, %rd58;
	ld.const.u32 	%r105, [%rd59];
	add.s32 	%r106, %r103, %r105;
	st.global.u32 	[%rd2], %r106;
	ld.global.u32 	%r107, [%rd44+28];
	mul.wide.s32 	%rd60, %r107, 4;
	add.s64 	%rd61, %rd46, %rd60;
	ld.const.u32 	%r108, [%rd61];
	add.s32 	%r126, %r106, %r108;
	st.global.u32 	[%rd2], %r126;
	add.s32 	%r129, %r129, 8;
$L__BB0_7:
	setp.eq.s32 	%p6, %r14, 0;
	@%p6 bra 	$L__BB0_13;
	and.b32  	%r19, %r32, 3;
	setp.lt.u32 	%p7, %r14, 4;
	@%p7 bra 	$L__BB0_10;
	add.s32 	%r109, %r129, %r1;
	mul.wide.s32 	%rd62, %r109, 4;
	add.s64 	%rd63, %rd1, %rd62;
	ld.global.u32 	%r110, [%rd63];
	mul.wide.s32 	%rd64, %r110, 4;
	mov.u64 	%rd65, spectra_const;
	add.s64 	%rd66, %rd65, %rd64;
	ld.const.u32 	%r111, [%rd66];
	add.s32 	%r112, %r126, %r111;
	st.global.u32 	[%rd2], %r112;
	ld.global.u32 	%r113, [%rd63+4];
	mul.wide.s32 	%rd67, %r113, 4;
	add.s64 	%rd68, %rd65, %rd67;
	ld.const.u32 	%r114, [%rd68];
	add.s32 	%r115, %r112, %r114;
	st.global.u32 	[%rd2], %r115;
	ld.global.u32 	%r116, [%rd63+8];
	mul.wide.s32 	%rd69, %r116, 4;
	add.s64 	%rd70, %rd65, %rd69;
	ld.const.u32 	%r117, [%rd70];
	add.s32 	%r118, %r115, %r117;
	st.global.u32 	[%rd2], %r118;
	ld.global.u32 	%r119, [%rd63+12];
	mul.wide.s32 	%rd71, %r119, 4;
	add.s64 	%rd72, %rd65, %rd71;
	ld.const.u32 	%r120, [%rd72];
	add.s32 	%r126, %r118, %r120;
	st.global.u32 	[%rd2], %r126;
	add.s32 	%r129, %r129, 4;
$L__BB0_10:
	setp.eq.s32 	%p8, %r19, 0;
	@%p8 bra 	$L__BB0_13;
	add.s32 	%r133, %r129, %r1;
	neg.s32 	%r132, %r19;
	mov.u64 	%rd76, spectra_const;
$L__BB0_12:
	.pragma "nounroll";
	mul.wide.s32 	%rd73, %r133, 4;
	add.s64 	%rd74, %rd1, %rd73;
	ld.global.u32 	%r121, [%rd74];
	mul.wide.s32 	%rd75, %r121, 4;
	add.s64 	%rd77, %rd76, %rd75;
	ld.const.u32 	%r122, [%rd77];
	add.s32 	%r126, %r126, %r122;
	st.global.u32 	[%rd2], %r126;
	add.s32 	%r133, %r133, 1;
	add.s32 	%r132, %r132, 1;
	setp.ne.s32 	%p9, %r132, 0;
	@%p9 bra 	$L__BB0_12;
$L__BB0_13:
	ret;

}


// ===== COMPILED SASS (sm_100) =====

	.target	sm_100

	.elftype	@"ET_EXEC"


//--------------------- .note.nv.tkinfo           --------------------------
	.section	.note.nv.tkinfo,"",@"SHT_NOTE"
	.sectionflags	@"SHF_NOTE_NV_TKINFO"
	.tkinfo
        /*0018*/ 	.word	0x00000002
        /*0030*/ 	.string	""
        /*0030*/ 	.string	"ptxas"
        /*0030*/ 	.string	"Cuda compilation tools, release 13.0, V13.0.88"
        /*0030*/ 	.string	"Build cuda_13.0.r13.0/compiler.36424714_0"
        /*0030*/ 	.string	"-arch sm_100 -m 64 "



//--------------------- .note.nv.cuinfo           --------------------------
	.section	.note.nv.cuinfo,"",@"SHT_NOTE"
	.sectionflags	@"SHF_NOTE_NV_CUINFO"
        /*0018*/ 	.short	0x0002
        /*001a*/ 	.short	0x0064
        /*001c*/ 	.short	0x0082
	.zero		2


//--------------------- .nv.info                  --------------------------
	.section	.nv.info,"",@"SHT_CUDA_INFO"
	.align	4


	//----- nvinfo : EIATTR_REGCOUNT
	.align		4
        /*0000*/ 	.byte	0x04, 0x2f
        /*0002*/ 	.short	(.L_2 - .L_1)
	.align		4
.L_1:
        /*0004*/ 	.word	index@(_Z6kernelPKiPii)
        /*0008*/ 	.word	0x00000018


	//----- nvinfo : EIATTR_FRAME_SIZE
	.align		4
.L_2:
        /*000c*/ 	.byte	0x04, 0x11
        /*000e*/ 	.short	(.L_4 - .L_3)
	.align		4
.L_3:
        /*0010*/ 	.word	index@(_Z6kernelPKiPii)
        /*0014*/ 	.word	0x00000000


	//----- nvinfo : EIATTR_MIN_STACK_SIZE
	.align		4
.L_4:
        /*0018*/ 	.byte	0x04, 0x12
        /*001a*/ 	.short	(.L_6 - .L_5)
	.align		4
.L_5:
        /*001c*/ 	.word	index@(_Z6kernelPKiPii)
        /*0020*/ 	.word	0x00000000
.L_6:


//--------------------- .nv.compat                --------------------------
	.section	.nv.compat,"",@"SHT_CUDA_COMPAT_INFO"
	.align	4
        /*0000*/ 	.byte	0x02, 0x09, 0x00, 0x00, 0x02, 0x02, 0x01, 0x00, 0x02, 0x05, 0x05, 0x00, 0x03, 0x07, 0x01, 0x01
        /*0010*/ 	.byte	0x02, 0x03, 0x00, 0x00, 0x02, 0x06, 0x01, 0x00, 0x04, 0x0b, 0x08, 0x00, 0x09, 0x00, 0x00, 0x00
        /*0020*/ 	.byte	0x00, 0x00, 0x00, 0x00


//--------------------- .nv.info._Z6kernelPKiPii  --------------------------
	.section	.nv.info._Z6kernelPKiPii,"",@"SHT_CUDA_INFO"
	.sectionflags	@""
	.align	4


	//----- nvinfo : EIATTR_CUDA_API_VERSION
	.align		4
        /*0000*/ 	.byte	0x04, 0x37
        /*0002*/ 	.short	(.L_8 - .L_7)
.L_7:
        /*0004*/ 	.word	0x00000082


	//----- nvinfo : EIATTR_KPARAM_INFO
	.align		4
.L_8:
        /*0008*/ 	.byte	0x04, 0x17
        /*000a*/ 	.short	(.L_10 - .L_9)
.L_9:
        /*000c*/ 	.word	0x00000000
        /*0010*/ 	.short	0x0002
        /*0012*/ 	.short	0x0010
        /*0014*/ 	.byte	0x00, 0xf0, 0x11, 0x00


	//----- nvinfo : EIATTR_KPARAM_INFO
	.align		4
.L_10:
        /*0018*/ 	.byte	0x04, 0x17
        /*001a*/ 	.short	(.L_12 - .L_11)
.L_11:
        /*001c*/ 	.word	0x00000000
        /*0020*/ 	.short	0x0001
        /*0022*/ 	.short	0x0008
        /*0024*/ 	.byte	0x00, 0xf5, 0x21, 0x00


	//----- nvinfo : EIATTR_KPARAM_INFO
	.align		4
.L_12:
        /*0028*/ 	.byte	0x04, 0x17
        /*002a*/ 	.short	(.L_14 - .L_13)
.L_13:
        /*002c*/ 	.word	0x00000000
        /*0030*/ 	.short	0x0000
        /*0032*/ 	.short	0x0000
        /*0034*/ 	.byte	0x00, 0xf5, 0x21, 0x00


	//----- nvinfo : EIATTR_SPARSE_MMA_MASK
	.align		4
.L_14:
        /*0038*/ 	.byte	0x03, 0x50
        /*003a*/ 	.short	0x0000


	//----- nvinfo : EIATTR_MAXREG_COUNT
	.align		4
        /*003c*/ 	.byte	0x03, 0x1b
        /*003e*/ 	.short	0x00ff


	//----- nvinfo : EIATTR_MERCURY_ISA_VERSION
	.align		4
        /*0040*/ 	.byte	0x03, 0x5f
        /*0042*/ 	.short	0x0101


	//----- nvinfo : EIATTR_VRC_CTA_INIT_COUNT
	.align		4
        /*0044*/ 	.byte	0x02, 0x4a
	.zero		1
	.zero		1


	//----- nvinfo : EIATTR_EXIT_INSTR_OFFSETS
	.align		4
        /*0048*/ 	.byte	0x04, 0x1c
        /*004a*/ 	.short	(.L_16 - .L_15)


	//   ....[0]....
.L_15:
        /*004c*/ 	.word	0x00000030


	//   ....[1]....
        /*0050*/ 	.word	0x000006f0


	//   ....[2]....
        /*0054*/ 	.word	0x00000a00


	//   ....[3]....
        /*0058*/ 	.word	0x00000bd0


	//   ....[4]....
        /*005c*/ 	.word	0x00000cb0


	//----- nvinfo : EIATTR_CBANK_PARAM_SIZE
	.align		4
.L_16:
        /*0060*/ 	.byte	0x03, 0x19
        /*0062*/ 	.short	0x0014


	//----- nvinfo : EIATTR_PARAM_CBANK
	.align		4
        /*0064*/ 	.byte	0x04, 0x0a
        /*0066*/ 	.short	(.L_18 - .L_17)
	.align		4
.L_17:
        /*0068*/ 	.word	index@(.nv.constant0._Z6kernelPKiPii)
        /*006c*/ 	.short	0x0380
        /*006e*/ 	.short	0x0014


	//----- nvinfo : EIATTR_SW_WAR
	.align		4
.L_18:
        /*0070*/ 	.byte	0x04, 0x36
        /*0072*/ 	.short	(.L_20 - .L_19)
.L_19:
        /*0074*/ 	.word	0x00000008
.L_20:


//--------------------- .nv.callgraph             --------------------------
	.section	.nv.callgraph,"",@"SHT_CUDA_CALLGRAPH"
	.align	4
	.sectionentsize	8
	.align		4
        /*0000*/ 	.word	0x00000000
	.align		4
        /*0004*/ 	.word	0xffffffff
	.align		4
        /*0008*/ 	.word	0x00000000
	.align		4
        /*000c*/ 	.word	0xfffffffe
	.align		4
        /*0010*/ 	.word	0x00000000
	.align		4
        /*0014*/ 	.word	0xfffffffd
	.align		4
        /*0018*/ 	.word	0x00000000
	.align		4
        /*001c*/ 	.word	0xfffffffc


//--------------------- .nv.constant3             --------------------------
	.section	.nv.constant3,"a",@progbits
	.align	4
.nv.constant3:
	.type		spectra_const,@object
	.size		spectra_const,(.L_0 - spectra_const)
spectra_const:
	.zero		80
.L_0:


//--------------------- .text._Z6kernelPKiPii     --------------------------
	.section	.text._Z6kernelPKiPii,"ax",@progbits
	.align	128
        .global         _Z6kernelPKiPii
        .type           _Z6kernelPKiPii,@function
        .size           _Z6kernelPKiPii,(.L_x_6 - _Z6kernelPKiPii)
        .other          _Z6kernelPKiPii,@"STO_CUDA_ENTRY STV_DEFAULT"
_Z6kernelPKiPii:
.text._Z6kernelPKiPii:
[----:B------:R-:W-:Y:S08]  /*0000*/  LDC R1, c[0x0][0x37c] ;  /* 0x0000df00ff017b82 */ /* 0x000ff00000000800 */
[----:B------:R-:W0:Y:S02]  /*0010*/  LDC R4, c[0x0][0x390] ;  /* 0x0000e400ff047b82 */ /* 0x000e240000000800 */
[----:B0-----:R-:W-:-:S13]  /*0020*/  ISETP.GE.AND P0, PT, R4, 0x1, PT ;  /* 0x000000010400780c */ /* 0x001fda0003f06270 */
[----:B------:R-:W-:Y:S05]  /*0030*/  @!P0 EXIT ;  /* 0x000000000000894d */ /* 0x000fea0003800000 */
[----:B------:R-:W0:Y:S01]  /*0040*/  S2R R7, SR_TID.X ;  /* 0x0000000000077919 */ /* 0x000e220000002100 */
[----:B------:R-:W1:Y:S01]  /*0050*/  LDC.64 R2, c[0x0][0x388] ;  /* 0x0000e200ff027b82 */ /* 0x000e620000000a00 */
[----:B------:R-:W0:Y:S01]  /*0060*/  LDCU UR4, c[0x0][0x360] ;  /* 0x00006c00ff0477ac */ /* 0x000e220008000800 */
[----:B------:R-:W0:Y:S01]  /*0070*/  S2R R0, SR_CTAID.X ;  /* 0x0000000000007919 */ /* 0x000e220000002500 */
[----:B------:R-:W2:Y:S01]  /*0080*/  LDCU.64 UR6, c[0x0][0x358] ;  /* 0x00006b00ff0677ac */ /* 0x000ea20008000a00 */
[C---:B------:R-:W-:Y:S02]  /*0090*/  ISETP.GE.U32.AND P1, PT, R4.reuse, 0x10, PT ;  /* 0x000000100400780c */ /* 0x040fe40003f26070 */
[----:B------:R-:W-:-:S04]  /*00a0*/  LOP3.LUT R6, R4, 0xf, RZ, 0xc0, !PT ;  /* 0x0000000f04067812 */ /* 0x000fc800078ec0ff */
[----:B------:R-:W-:Y:S01]  /*00b0*/  ISETP.NE.AND P0, PT, R6, RZ, PT ;  /* 0x000000ff0600720c */ /* 0x000fe20003f05270 */
[----:B0-----:R-:W-:-:S04]  /*00c0*/  IMAD R7, R0, UR4, R7 ;  /* 0x0000000400077c24 */ /* 0x001fc8000f8e0207 */
[----:B-1----:R-:W-:-:S05]  /*00d0*/  IMAD.WIDE R2, R7, 0x4, R2 ;  /* 0x0000000407027825 */ /* 0x002fca00078e0202 */
[----:B--2---:R0:W5:Y:S01]  /*00e0*/  LDG.E R5, desc[UR6][R2.64] ;  /* 0x0000000602057981 */ /* 0x004162000c1e1900 */
[----:B------:R-:W-:Y:S02]  /*00f0*/  IMAD.MOV.U32 R0, RZ, RZ, RZ ;  /* 0x000000ffff007224 */ /* 0x000fe400078e00ff */
[----:B------:R-:W-:Y:S01]  /*0100*/  IMAD R7, R7, R4, RZ ;  /* 0x0000000407077224 */ /* 0x000fe200078e02ff */
[----:B------:R-:W-:Y:S06]  /*0110*/  @!P1 BRA `(.L_x_0) ;  /* 0x0000000400749947 */ /* 0x000fec0003800000 */
[----:B------:R-:W1:Y:S01]  /*0120*/  LDCU.64 UR4, c[0x0][0x380] ;  /* 0x00007000ff0477ac */ /* 0x000e620008000a00 */
[----:B------:R-:W-:Y:S01]  /*0130*/  LOP3.LUT R0, R4, 0x7ffffff0, RZ, 0xc0, !PT ;  /* 0x7ffffff004007812 */ /* 0x000fe200078ec0ff */
[----:B------:R-:W-:-:S03]  /*0140*/  IMAD.MOV.U32 R11, RZ, RZ, R7 ;  /* 0x000000ffff0b7224 */ /* 0x000fc600078e0007 */
[----:B------:R-:W-:Y:S01]  /*0150*/  IADD3 R10, PT, PT, -R0, RZ, RZ ;  /* 0x000000ff000a7210 */ /* 0x000fe20007ffe1ff */
[----:B-1----:R-:W-:-:S04]  /*0160*/  UIADD3 UR4, UP0, UPT, UR4, 0x20, URZ ;  /* 0x0000002004047890 */ /* 0x002fc8000ff1e0ff */
[----:B------:R-:W-:-:S12]  /*0170*/  UIADD3.X UR5, UPT, UPT, URZ, UR5, URZ, UP0, !UPT ;  /* 0x00000005ff057290 */ /* 0x000fd800087fe4ff */
.L_x_1:
[----:B------:R-:W-:Y:S02]  /*0180*/  IMAD.U32 R8, RZ, RZ, UR4 ;  /* 0x00000004ff087e24 */ /* 0x000fe4000f8e00ff */
[----:B------:R-:W-:Y:S02]  /*0190*/  IMAD.U32 R9, RZ, RZ, UR5 ;  /* 0x00000005ff097e24 */ /* 0x000fe4000f8e00ff */
[----:B------:R-:W-:-:S05]  /*01a0*/  IMAD.WIDE R8, R11, 0x4, R8 ;  /* 0x000000040b087825 */ /* 0x000fca00078e0208 */
[----:B------:R-:W2:Y:S02]  /*01b0*/  LDG.E R12, desc[UR6][R8.64+-0x20] ;  /* 0xffffe006080c7981 */ /* 0x000ea4000c1e1900 */
[----:B--2---:R-:W-:-:S06]  /*01c0*/  SHF.L.U32 R12, R12, 0x2, RZ ;  /* 0x000000020c0c7819 */ /* 0x004fcc00000006ff */
[----:B------:R-:W1:Y:S02]  /*01d0*/  LDC R12, c[0x3][R12] ;  /* 0x00c000000c0c7b82 */ /* 0x000e640000000800 */
[----:B-1-3-5:R-:W-:-:S05]  /*01e0*/  IMAD.IADD R5, R12, 0x1, R5 ;  /* 0x000000010c057824 */ /* 0x02afca00078e0205 */
[----:B------:R1:W-:Y:S04]  /*01f0*/  STG.E desc[UR6][R2.64], R5 ;  /* 0x0000000502007986 */ /* 0x0003e8000c101906 */
[----:B------:R-:W2:Y:S02]  /*0200*/  LDG.E R13, desc[UR6][R8.64+-0x1c] ;  /* 0xffffe406080d7981 */ /* 0x000ea4000c1e1900 */
[----:B--2---:R-:W-:-:S04]  /*0210*/  IMAD.SHL.U32 R13, R13, 0x4, RZ ;  /* 0x000000040d0d7824 */ /* 0x004fc800078e00ff */
[----:B------:R-:W2:Y:S02]  /*0220*/  LDC R14, c[0x3][R13] ;  /* 0x00c000000d0e7b82 */ /* 0x000ea40000000800 */
[----:B--2---:R-:W-:-:S05]  /*0230*/  IADD3 R15, PT, PT, R5, R14, RZ ;  /* 0x0000000e050f7210 */ /* 0x004fca0007ffe0ff */
[----:B------:R2:W-:Y:S04]  /*0240*/  STG.E desc[UR6][R2.64], R15 ;  /* 0x0000000f02007986 */ /* 0x0005e8000c101906 */
[----:B------:R-:W3:Y:S02]  /*0250*/  LDG.E R14, desc[UR6][R8.64+-0x18] ;  /* 0xffffe806080e7981 */ /* 0x000ee4000c1e1900 */
[----:B---3--:R-:W-:-:S06]  /*0260*/  IMAD.SHL.U32 R14, R14, 0x4, RZ ;  /* 0x000000040e0e7824 */ /* 0x008fcc00078e00ff */
[----:B------:R-:W3:Y:S02]  /*0270*/  LDC R14, c[0x3][R14] ;  /* 0x00c000000e0e7b82 */ /* 0x000ee40000000800 */
[----:B---3--:R-:W-:-:S05]  /*0280*/  IADD3 R17, PT, PT, R15, R14, RZ ;  /* 0x0000000e0f117210 */ /* 0x008fca0007ffe0ff */
[----:B------:R3:W-:Y:S04]  /*0290*/  STG.E desc[UR6][R2.64], R17 ;  /* 0x0000001102007986 */ /* 0x0007e8000c101906 */
[----:B-1----:R-:W4:Y:S02]  /*02a0*/  LDG.E R5, desc[UR6][R8.64+-0x14] ;  /* 0xffffec0608057981 */ /* 0x002f24000c1e1900 */
[----:B----4-:R-:W-:-:S04]  /*02b0*/  IMAD.SHL.U32 R5, R5, 0x4, RZ ;  /* 0x0000000405057824 */ /* 0x010fc800078e00ff */
[----:B------:R-:W1:Y:S02]  /*02c0*/  LDC R16, c[0x3][R5] ;  /* 0x00c0000005107b82 */ /* 0x000e640000000800 */
[----:B-1----:R-:W-:-:S05]  /*02d0*/  IADD3 R19, PT, PT, R17, R16, RZ ;  /* 0x0000001011137210 */ /* 0x002fca0007ffe0ff */
[----:B------:R-:W-:Y:S04]  /*02e0*/  STG.E desc[UR6][R2.64], R19 ;  /* 0x0000001302007986 */ /* 0x000fe8000c101906 */
[----:B--2---:R-:W2:Y:S02]  /*02f0*/  LDG.E R15, desc[UR6][R8.64+-0x10] ;  /* 0xfffff006080f7981 */ /* 0x004ea4000c1e1900 */
[----:B--2---:R-:W-:-:S04]  /*0300*/  IMAD.SHL.U32 R15, R15, 0x4, RZ ;  /* 0x000000040f0f7824 */ /* 0x004fc800078e00ff */
[----:B------:R-:W1:Y:S02]  /*0310*/  LDC R16, c[0x3][R15] ;  /* 0x00c000000f107b82 */ /* 0x000e640000000800 */
[----:B-1----:R-:W-:-:S05]  /*0320*/  IADD3 R21, PT, PT, R19, R16, RZ ;  /* 0x0000001013157210 */ /* 0x002fca0007ffe0ff */
[----:B------:R-:W-:Y:S04]  /*0330*/  STG.E desc[UR6][R2.64], R21 ;  /* 0x0000001502007986 */ /* 0x000fe8000c101906 */
[----:B------:R-:W2:Y:S02]  /*0340*/  LDG.E R12, desc[UR6][R8.64+-0xc] ;  /* 0xfffff406080c7981 */ /* 0x000ea4000c1e1900 */
[----:B--2---:R-:W-:-:S06]  /*0350*/  IMAD.SHL.U32 R12, R12, 0x4, RZ ;  /* 0x000000040c0c7824 */ /* 0x004fcc00078e00ff */
[----:B------:R-:W1:Y:S02]  /*0360*/  LDC R12, c[0x3][R12] ;  /* 0x00c000000c0c7b82 */ /* 0x000e640000000800 */
[----:B-1----:R-:W-:-:S05]  /*0370*/  IADD3 R13, PT, PT, R21, R12, RZ ;  /* 0x0000000c150d7210 */ /* 0x002fca0007ffe0ff */
[----:B------:R1:W-:Y:S04]  /*0380*/  STG.E desc[UR6][R2.64], R13 ;  /* 0x0000000d02007986 */ /* 0x0003e8000c101906 */
[----:B------:R-:W2:Y:S02]  /*0390*/  LDG.E R16, desc[UR6][R8.64+-0x8] ;  /* 0xfffff80608107981 */ /* 0x000ea4000c1e1900 */
[----:B--2---:R-:W-:-:S06]  /*03a0*/  IMAD.SHL.U32 R16, R16, 0x4, RZ ;  /* 0x0000000410107824 */ /* 0x004fcc00078e00ff */
[----:B------:R-:W3:Y:S02]  /*03b0*/  LDC R16, c[0x3][R16] ;  /* 0x00c0000010107b82 */ /* 0x000ee40000000800 */
[----:B---3--:R-:W-:-:S05]  /*03c0*/  IADD3 R17, PT, PT, R13, R16, RZ ;  /* 0x000000100d117210 */ /* 0x008fca0007ffe0ff */
        /* <DEDUP_REMOVED lines=10> */
[----:B------:R1:W-:Y:S04]  /*0470*/  STG.E desc[UR6][R2.64], R15 ;  /* 0x0000000f02007986 */ /* 0x0003e8000c101906 */
[----:B--2---:R-:W2:Y:S02]  /*0480*/  LDG.E R17, desc[UR6][R8.64+0x4] ;  /* 0x0000040608117981 */ /* 0x004ea4000c1e1900 */
[----:B--2---:R-:W-:-:S04]  /*0490*/  IMAD.SHL.U32 R17, R17, 0x4, RZ ;  /* 0x0000000411117824 */ /* 0x004fc800078e00ff */
[----:B------:R-:W2:Y:S02]  /*04a0*/  LDC R18, c[0x3][R17] ;  /* 0x00c0000011127b82 */ /* 0x000ea40000000800 */
[----:B--2---:R-:W-:-:S05]  /*04b0*/  IADD3 R19, PT, PT, R15, R18, RZ ;  /* 0x000000120f137210 */ /* 0x004fca0007ffe0ff */
[----:B------:R-:W-:Y:S04]  /*04c0*/  STG.E desc[UR6][R2.64], R19 ;  /* 0x0000001302007986 */ /* 0x000fe8000c101906 */
[----:B---3--:R-:W2:Y:S02]  /*04d0*/  LDG.E R5, desc[UR6][R8.64+0x8] ;  /* 0x0000080608057981 */ /* 0x008ea4000c1e1900 */
[----:B--2---:R-:W-:-:S04]  /*04e0*/  IMAD.SHL.U32 R5, R5, 0x4, RZ ;  /* 0x0000000405057824 */ /* 0x004fc800078e00ff */
[----:B------:R-:W2:Y:S02]  /*04f0*/  LDC R12, c[0x3][R5] ;  /* 0x00c00000050c7b82 */ /* 0x000ea40000000800 */
[----:B--2---:R-:W-:-:S05]  /*0500*/  IADD3 R21, PT, PT, R19, R12, RZ ;  /* 0x0000000c13157210 */ /* 0x004fca0007ffe0ff */
        /* <DEDUP_REMOVED lines=21> */
[----:B------:R-:W2:Y:S01]  /*0660*/  LDG.E R5, desc[UR6][R8.64+0x1c] ;  /* 0x00001c0608057981 */ /* 0x000ea2000c1e1900 */
[----:B------:R-:W-:Y:S01]  /*0670*/  VIADD R10, R10, 0x10 ;  /* 0x000000100a0a7836 */ /* 0x000fe20000000000 */
[----:B------:R-:W-:-:S04]  /*0680*/  IADD3 R11, PT, PT, R11, 0x10, RZ ;  /* 0x000000100b0b7810 */ /* 0x000fc80007ffe0ff */
[----:B------:R-:W-:Y:S01]  /*0690*/  ISETP.NE.AND P1, PT, R10, RZ, PT ;  /* 0x000000ff0a00720c */ /* 0x000fe20003f25270 */
[----:B--2---:R-:W-:-:S04]  /*06a0*/  IMAD.SHL.U32 R13, R5, 0x4, RZ ;  /* 0x00000004050d7824 */ /* 0x004fc800078e00ff */
[----:B------:R-:W1:Y:S02]  /*06b0*/  LDC R18, c[0x3][R13] ;  /* 0x00c000000d127b82 */ /* 0x000e640000000800 */
[----:B-1----:R-:W-:-:S05]  /*06c0*/  IADD3 R5, PT, PT, R19, R18, RZ ;  /* 0x0000001213057210 */ /* 0x002fca0007ffe0ff */
[----:B------:R3:W-:Y:S01]  /*06d0*/  STG.E desc[UR6][R2.64], R5 ;  /* 0x0000000502007986 */ /* 0x0007e2000c101906 */
[----:B------:R-:W-:Y:S05]  /*06e0*/  @P1 BRA `(.L_x_1) ;  /* 0xfffffff800a41947 */ /* 0x000fea000383ffff */
.L_x_0:
[----:B------:R-:W-:Y:S05]  /*06f0*/  @!P0 EXIT ;  /* 0x000000000000894d */ /* 0x000fea0003800000 */
[----:B------:R-:W-:Y:S02]  /*0700*/  ISETP.GE.U32.AND P0, PT, R6, 0x8, PT ;  /* 0x000000080600780c */ /* 0x000fe40003f06070 */
[----:B------:R-:W-:-:S04]  /*0710*/  LOP3.LUT R15, R4, 0x7, RZ, 0xc0, !PT ;  /* 0x00000007040f7812 */ /* 0x000fc800078ec0ff */
[----:B------:R-:W-:-:S07]  /*0720*/  ISETP.NE.AND P1, PT, R15, RZ, PT ;  /* 0x000000ff0f00720c */ /* 0x000fce0003f25270 */
[----:B------:R-:W-:Y:S06]  /*0730*/  @!P0 BRA `(.L_x_2) ;  /* 0x0000000000b08947 */ /* 0x000fec0003800000 */
[----:B------:R-:W1:Y:S01]  /*0740*/  LDC.64 R8, c[0x0][0x380] ;  /* 0x0000e000ff087b82 */ /* 0x000e620000000a00 */
[----:B------:R-:W-:-:S04]  /*0750*/  IMAD.IADD R11, R7, 0x1, R0 ;  /* 0x00000001070b7824 */ /* 0x000fc800078e0200 */
[----:B-1----:R-:W-:-:S05]  /*0760*/  IMAD.WIDE R8, R11, 0x4, R8 ;  /* 0x000000040b087825 */ /* 0x002fca00078e0208 */
[----:B------:R-:W2:Y:S02]  /*0770*/  LDG.E R6, desc[UR6][R8.64] ;  /* 0x0000000608067981 */ /* 0x000ea4000c1e1900 */
[----:B--2---:R-:W-:-:S06]  /*0780*/  SHF.L.U32 R6, R6, 0x2, RZ ;  /* 0x0000000206067819 */ /* 0x004fcc00000006ff */
[----:B------:R-:W3:Y:S02]  /*0790*/  LDC R6, c[0x3][R6] ;  /* 0x00c0000006067b82 */ /* 0x000ee40000000800 */
[----:B---3-5:R-:W-:-:S05]  /*07a0*/  IMAD.IADD R5, R5, 0x1, R6 ;  /* 0x0000000105057824 */ /* 0x028fca00078e0206 */
[----:B------:R1:W-:Y:S04]  /*07b0*/  STG.E desc[UR6][R2.64], R5 ;  /* 0x0000000502007986 */ /* 0x0003e8000c101906 */
[----:B------:R-:W2:Y:S02]  /*07c0*/  LDG.E R10, desc[UR6][R8.64+0x4] ;  /* 0x00000406080a7981 */ /* 0x000ea4000c1e1900 */
[----:B--2---:R-:W-:-:S06]  /*07d0*/  SHF.L.U32 R10, R10, 0x2, RZ ;  /* 0x000000020a0a7819 */ /* 0x004fcc00000006ff */
[----:B------:R-:W2:Y:S02]  /*07e0*/  LDC R10, c[0x3][R10] ;  /* 0x00c000000a0a7b82 */ /* 0x000ea40000000800 */
[----:B--2---:R-:W-:-:S05]  /*07f0*/  IMAD.IADD R11, R5, 0x1, R10 ;  /* 0x00000001050b7824 */ /* 0x004fca00078e020a */
[----:B------:R2:W-:Y:S04]  /*0800*/  STG.E desc[UR6][R2.64], R11 ;  /* 0x0000000b02007986 */ /* 0x0005e8000c101906 */
[----:B------:R-:W3:Y:S02]  /*0810*/  LDG.E R12, desc[UR6][R8.64+0x8] ;  /* 0x00000806080c7981 */ /* 0x000ee4000c1e1900 */
[----:B---3--:R-:W-:-:S06]  /*0820*/  SHF.L.U32 R12, R12, 0x2, RZ ;  /* 0x000000020c0c7819 */ /* 0x008fcc00000006ff */
[----:B------:R-:W3:Y:S02]  /*0830*/  LDC R12, c[0x3][R12] ;  /* 0x00c000000c0c7b82 */ /* 0x000ee40000000800 */
[----:B---3--:R-:W-:-:S05]  /*0840*/  IMAD.IADD R13, R11, 0x1, R12 ;  /* 0x000000010b0d7824 */ /* 0x008fca00078e020c */
[----:B------:R3:W-:Y:S04]  /*0850*/  STG.E desc[UR6][R2.64], R13 ;  /* 0x0000000d02007986 */ /* 0x0007e8000c101906 */
[----:B-1----:R-:W4:Y:S02]  /*0860*/  LDG.E R5, desc[UR6][R8.64+0xc] ;  /* 0x00000c0608057981 */ /* 0x002f24000c1e1900 */
[----:B----4-:R-:W-:-:S04]  /*0870*/  SHF.L.U32 R5, R5, 0x2, RZ ;  /* 0x0000000205057819 */ /* 0x010fc800000006ff */
[----:B------:R-:W1:Y:S02]  /*0880*/  LDC R14, c[0x3][R5] ;  /* 0x00c00000050e7b82 */ /* 0x000e640000000800 */
[----:B-1----:R-:W-:-:S05]  /*0890*/  IMAD.IADD R17, R13, 0x1, R14 ;  /* 0x000000010d117824 */ /* 0x002fca00078e020e */
[----:B------:R1:W-:Y:S04]  /*08a0*/  STG.E desc[UR6][R2.64], R17 ;  /* 0x0000001102007986 */ /* 0x0003e8000c101906 */
[----:B--2---:R-:W2:Y:S02]  /*08b0*/  LDG.E R11, desc[UR6][R8.64+0x10] ;  /* 0x00001006080b7981 */ /* 0x004ea4000c1e1900 */
[----:B--2---:R-:W-:-:S04]  /*08c0*/  SHF.L.U32 R11, R11, 0x2, RZ ;  /* 0x000000020b0b7819 */ /* 0x004fc800000006ff */
[----:B------:R-:W2:Y:S02]  /*08d0*/  LDC R14, c[0x3][R11] ;  /* 0x00c000000b0e7b82 */ /* 0x000ea40000000800 */
[----:B--2---:R-:W-:-:S05]  /*08e0*/  IMAD.IADD R19, R17, 0x1, R14 ;  /* 0x0000000111137824 */ /* 0x004fca00078e020e */
[----:B------:R2:W-:Y:S04]  /*08f0*/  STG.E desc[UR6][R2.64], R19 ;  /* 0x0000001302007986 */ /* 0x0005e8000c101906 */
[----:B------:R-:W4:Y:S02]  /*0900*/  LDG.E R6, desc[UR6][R8.64+0x14] ;  /* 0x0000140608067981 */ /* 0x000f24000c1e1900 */
[----:B----4-:R-:W-:-:S06]  /*0910*/  SHF.L.U32 R6, R6, 0x2, RZ ;  /* 0x0000000206067819 */ /* 0x010fcc00000006ff */
[----:B------:R-:W3:Y:S02]  /*0920*/  LDC R6, c[0x3][R6] ;  /* 0x00c0000006067b82 */ /* 0x000ee40000000800 */
[----:B---3--:R-:W-:-:S05]  /*0930*/  IMAD.IADD R13, R19, 0x1, R6 ;  /* 0x00000001130d7824 */ /* 0x008fca00078e0206 */
[----:B------:R2:W-:Y:S04]  /*0940*/  STG.E desc[UR6][R2.64], R13 ;  /* 0x0000000d02007986 */ /* 0x0005e8000c101906 */
[----:B------:R-:W3:Y:S02]  /*0950*/  LDG.E R10, desc[UR6][R8.64+0x18] ;  /* 0x00001806080a7981 */ /* 0x000ee4000c1e1900 */
[----:B---3--:R-:W-:-:S06]  /*0960*/  SHF.L.U32 R10, R10, 0x2, RZ ;  /* 0x000000020a0a7819 */ /* 0x008fcc00000006ff */
[----:B------:R-:W1:Y:S02]  /*0970*/  LDC R10, c[0x3][R10] ;  /* 0x00c000000a0a7b82 */ /* 0x000e640000000800 */
[----:B-1----:R-:W-:-:S05]  /*0980*/  IMAD.IADD R17, R13, 0x1, R10 ;  /* 0x000000010d117824 */ /* 0x002fca00078e020a */
[----:B------:R2:W-:Y:S04]  /*0990*/  STG.E desc[UR6][R2.64], R17 ;  /* 0x0000001102007986 */ /* 0x0005e8000c101906 */
[----:B------:R-:W3:Y:S01]  /*09a0*/  LDG.E R12, desc[UR6][R8.64+0x1c] ;  /* 0x00001c06080c7981 */ /* 0x000ee2000c1e1900 */
[----:B------:R-:W-:Y:S02]  /*09b0*/  IADD3 R0, PT, PT, R0, 0x8, RZ ;  /* 0x0000000800007810 */ /* 0x000fe40007ffe0ff */
[----:B---3--:R-:W-:-:S06]  /*09c0*/  SHF.L.U32 R12, R12, 0x2, RZ ;  /* 0x000000020c0c7819 */ /* 0x008fcc00000006ff */
[----:B------:R-:W1:Y:S02]  /*09d0*/  LDC R12, c[0x3][R12] ;  /* 0x00c000000c0c7b82 */ /* 0x000e640000000800 */
[----:B-1----:R-:W-:-:S05]  /*09e0*/  IMAD.IADD R5, R17, 0x1, R12 ;  /* 0x0000000111057824 */ /* 0x002fca00078e020c */
[----:B------:R2:W-:Y:S02]  /*09f0*/  STG.E desc[UR6][R2.64], R5 ;  /* 0x0000000502007986 */ /* 0x0005e4000c101906 */
.L_x_2:
        /* <DEDUP_REMOVED lines=8> */
[----:B------:R-:W4:Y:S02]  /*0a80*/  LDG.E R6, desc[UR6][R8.64] ;  /* 0x0000000608067981 */ /* 0x000f24000c1e1900 */
[----:B----4-:R-:W-:-:S06]  /*0a90*/  SHF.L.U32 R6, R6, 0x2, RZ ;  /* 0x0000000206067819 */ /* 0x010fcc00000006ff */
[----:B------:R-:W2:Y:S02]  /*0aa0*/  LDC R6, c[0x3][R6] ;  /* 0x00c0000006067b82 */ /* 0x000ea40000000800 */
[----:B--23-5:R-:W-:-:S05]  /*0ab0*/  IMAD.IADD R5, R5, 0x1, R6 ;  /* 0x0000000105057824 */ /* 0x02cfca00078e0206 */
[----:B------:R1:W-:Y:S04]  /*0ac0*/  STG.E desc[UR6][R2.64], R5 ;  /* 0x0000000502007986 */ /* 0x0003e8000c101906 */
[----:B------:R-:W2:Y:S02]  /*0ad0*/  LDG.E R10, desc[UR6][R8.64+0x4] ;  /* 0x00000406080a7981 */ /* 0x000ea4000c1e1900 */
[----:B--2---:R-:W-:-:S06]  /*0ae0*/  SHF.L.U32 R10, R10, 0x2, RZ ;  /* 0x000000020a0a7819 */ /* 0x004fcc00000006ff */
[----:B------:R-:W2:Y:S02]  /*0af0*/  LDC R10, c[0x3][R10] ;  /* 0x00c000000a0a7b82 */ /* 0x000ea40000000800 */
[----:B--2---:R-:W-:-:S05]  /*0b00*/  IMAD.IADD R11, R5, 0x1, R10 ;  /* 0x00000001050b7824 */ /* 0x004fca00078e020a */
[----:B------:R4:W-:Y:S04]  /*0b10*/  STG.E desc[UR6][R2.64], R11 ;  /* 0x0000000b02007986 */ /* 0x0009e8000c101906 */
[----:B------:R-:W2:Y:S02]  /*0b20*/  LDG.E R12, desc[UR6][R8.64+0x8] ;  /* 0x00000806080c7981 */ /* 0x000ea4000c1e1900 */
[----:B--2---:R-:W-:-:S06]  /*0b30*/  SHF.L.U32 R12, R12, 0x2, RZ ;  /* 0x000000020c0c7819 */ /* 0x004fcc00000006ff */
[----:B------:R-:W2:Y:S02]  /*0b40*/  LDC R12, c[0x3][R12] ;  /* 0x00c000000c0c7b82 */ /* 0x000ea40000000800 */
[----:B--2---:R-:W-:-:S05]  /*0b50*/  IMAD.IADD R13, R11, 0x1, R12 ;  /* 0x000000010b0d7824 */ /* 0x004fca00078e020c */
[----:B------:R4:W-:Y:S04]  /*0b60*/  STG.E desc[UR6][R2.64], R13 ;  /* 0x0000000d02007986 */ /* 0x0009e8000c101906 */
[----:B-1----:R-:W2:Y:S01]  /*0b70*/  LDG.E R5, desc[UR6][R8.64+0xc] ;  /* 0x00000c0608057981 */ /* 0x002ea2000c1e1900 */
[----:B------:R-:W-:Y:S02]  /*0b80*/  IADD3 R0, PT, PT, R0, 0x4, RZ ;  /* 0x0000000400007810 */ /* 0x000fe40007ffe0ff */
[----:B--2---:R-:W-:-:S06]  /*0b90*/  SHF.L.U32 R14, R5, 0x2, RZ ;  /* 0x00000002050e7819 */ /* 0x004fcc00000006ff */
[----:B------:R-:W1:Y:S02]  /*0ba0*/  LDC R14, c[0x3][R14] ;  /* 0x00c000000e0e7b82 */ /* 0x000e640000000800 */
[----:B-1----:R-:W-:-:S05]  /*0bb0*/  IMAD.IADD R5, R13, 0x1, R14 ;  /* 0x000000010d057824 */ /* 0x002fca00078e020e */
[----:B------:R4:W-:Y:S02]  /*0bc0*/  STG.E desc[UR6][R2.64], R5 ;  /* 0x0000000502007986 */ /* 0x0009e4000c101906 */
.L_x_3:
[----:B------:R-:W-:Y:S05]  /*0bd0*/  @!P1 EXIT ;  /* 0x000000000000994d */ /* 0x000fea0003800000 */
[----:B------:R-:W1:Y:S01]  /*0be0*/  LDC.64 R8, c[0x0][0x380] ;  /* 0x0000e000ff087b82 */ /* 0x000e620000000a00 */
[----:B----4-:R-:W-:Y:S01]  /*0bf0*/  IMAD.IADD R11, R7, 0x1, R0 ;  /* 0x00000001070b7824 */ /* 0x010fe200078e0200 */
[----:B------:R-:W-:-:S07]  /*0c00*/  IADD3 R4, PT, PT, -R4, RZ, RZ ;  /* 0x000000ff04047210 */ /* 0x000fce0007ffe1ff */
.L_x_4:
[----:B-1----:R-:W-:-:S06]  /*0c10*/  IMAD.WIDE R6, R11, 0x4, R8 ;  /* 0x000000040b067825 */ /* 0x002fcc00078e0208 */
[----:B----4-:R-:W4:Y:S01]  /*0c20*/  LDG.E R6, desc[UR6][R6.64] ;  /* 0x0000000606067981 */ /* 0x010f22000c1e1900 */
[----:B------:R-:W-:Y:S01]  /*0c30*/  VIADD R4, R4, 0x1 ;  /* 0x0000000104047836 */ /* 0x000fe20000000000 */
[----:B------:R-:W-:-:S04]  /*0c40*/  IADD3 R11, PT, PT, R11, 0x1, RZ ;  /* 0x000000010b0b7810 */ /* 0x000fc80007ffe0ff */
[----:B------:R-:W-:Y:S01]  /*0c50*/  ISETP.NE.AND P0, PT, R4, RZ, PT ;  /* 0x000000ff0400720c */ /* 0x000fe20003f05270 */
[----:B----4-:R-:W-:-:S06]  /*0c60*/  IMAD.SHL.U32 R0, R6, 0x4, RZ ;  /* 0x0000000406007824 */ /* 0x010fcc00078e00ff */
[----:B------:R-:W2:Y:S02]  /*0c70*/  LDC R0, c[0x3][R0] ;  /* 0x00c0000000007b82 */ /* 0x000ea40000000800 */
[----:B--23-5:R-:W-:-:S05]  /*0c80*/  IADD3 R5, PT, PT, R0, R5, RZ ;  /* 0x0000000500057210 */ /* 0x02cfca0007ffe0ff */
[----:B------:R4:W-:Y:S01]  /*0c90*/  STG.E desc[UR6][R2.64], R5 ;  /* 0x0000000502007986 */ /* 0x0009e2000c101906 */
[----:B------:R-:W-:Y:S05]  /*0ca0*/  @P0 BRA `(.L_x_4) ;  /* 0xfffffffc00d80947 */ /* 0x000fea000383ffff */
[----:B------:R-:W-:Y:S05]  /*0cb0*/  EXIT ;  /* 0x000000000000794d */ /* 0x000fea0003800000 */
.L_x_5:
[----:B------:R-:W-:-:S00]  /*0cc0*/  BRA `(.L_x_5) ;  /* 0xfffffffc00fc7947 */ /* 0x000fc0000383ffff */
[----:B------:R-:W-:-:S00]  /*0cd0*/  NOP ;  /* 0x0000000000007918 */ /* 0x000fc00000000000 */
        /* <DEDUP_REMOVED lines=10> */
.L_x_6:


//--------------------- .nv.shared.reserved.0     --------------------------
	.section	.nv.shared.reserved.0,"aw",@nobits
	.weak		__nv_reservedSMEM_offset_0_alias
	.size		__nv_reservedSMEM_offset_0_alias, 0, 64
	.other		__nv_reservedSMEM_offset_0_alias,@"STO_CUDA_RESERVED_SHARED STV_DEFAULT"
__nv_reservedSMEM_offset_0_alias:
	.zero		0
	.zero		64


//--------------------- .nv.constant0._Z6kernelPKiPii --------------------------
	.section	.nv.constant0._Z6kernelPKiPii,"a",@progbits
	.sectionflags	@""
	.align	4
.nv.constant0._Z6kernelPKiPii:
	.zero		916


//--------------------- SYMBOLS --------------------------

	.type		.nv.reservedSmem.offset0,@object
	.size		.nv.reservedSmem.offset0,0x4
